//
// Generated by NVIDIA NVVM Compiler
//
// Compiler Build ID: CL-36424714
// Cuda compilation tools, release 13.0, V13.0.88
// Based on NVVM 20.0.0
//

.version 9.0
.target sm_100
.address_size 64

	// .globl	_Z26matrixMultiplySharedKernelPfS_S_i
// _ZZ26matrixMultiplySharedKernelPfS_S_iE3s_A has been demoted
// _ZZ26matrixMultiplySharedKernelPfS_S_iE3s_B has been demoted

.visible .entry _Z26matrixMultiplySharedKernelPfS_S_i(
	.param .u64 .ptr .align 1 _Z26matrixMultiplySharedKernelPfS_S_i_param_0,
	.param .u64 .ptr .align 1 _Z26matrixMultiplySharedKernelPfS_S_i_param_1,
	.param .u64 .ptr .align 1 _Z26matrixMultiplySharedKernelPfS_S_i_param_2,
	.param .u32 _Z26matrixMultiplySharedKernelPfS_S_i_param_3
)
{
	.reg .pred 	%p<8>;
	.reg .b32 	%r<42>;
	.reg .b32 	%f<111>;
	.reg .b64 	%rd<13>;
	// demoted variable
	.shared .align 4 .b8 _ZZ26matrixMultiplySharedKernelPfS_S_iE3s_A[4096];
	// demoted variable
	.shared .align 4 .b8 _ZZ26matrixMultiplySharedKernelPfS_S_iE3s_B[4096];
	ld.param.u64 	%rd3, [_Z26matrixMultiplySharedKernelPfS_S_i_param_0];
	ld.param.u64 	%rd4, [_Z26matrixMultiplySharedKernelPfS_S_i_param_1];
	ld.param.u64 	%rd5, [_Z26matrixMultiplySharedKernelPfS_S_i_param_2];
	ld.param.u32 	%r23, [_Z26matrixMultiplySharedKernelPfS_S_i_param_3];
	mov.u32 	%r24, %ctaid.y;
	mov.u32 	%r25, %ntid.y;
	mov.u32 	%r39, %tid.y;
	mad.lo.s32 	%r2, %r24, %r25, %r39;
	mov.u32 	%r26, %ctaid.x;
	mov.u32 	%r27, %ntid.x;
	mov.u32 	%r37, %tid.x;
	mad.lo.s32 	%r4, %r26, %r27, %r37;
	setp.lt.s32 	%p1, %r23, 1;
	mov.f32 	%f110, 0f00000000;
	@%p1 bra 	$L__BB0_7;
	add.s32 	%r28, %r23, 31;
	shr.u32 	%r29, %r28, 5;
	shl.b32 	%r30, %r39, 7;
	mov.u32 	%r31, _ZZ26matrixMultiplySharedKernelPfS_S_iE3s_A;
	add.s32 	%r5, %r31, %r30;
	shl.b32 	%r32, %r37, 2;
	add.s32 	%r6, %r5, %r32;
	mov.u32 	%r33, _ZZ26matrixMultiplySharedKernelPfS_S_iE3s_B;
	add.s32 	%r8, %r33, %r32;
	add.s32 	%r7, %r8, %r30;
	neg.s32 	%r41, %r29;
	mad.lo.s32 	%r40, %r39, %r23, %r4;
	shl.b32 	%r11, %r23, 5;
	mad.lo.s32 	%r38, %r23, %r2, %r37;
	cvta.to.global.u64 	%rd1, %rd3;
	cvta.to.global.u64 	%rd2, %rd4;
	mov.f32 	%f110, 0f00000000;
$L__BB0_2:
	max.u32 	%r34, %r37, %r2;
	setp.ge.u32 	%p2, %r34, %r23;
	mov.f32 	%f108, 0f00000000;
	@%p2 bra 	$L__BB0_4;
	mul.wide.u32 	%rd6, %r38, 4;
	add.s64 	%rd7, %rd1, %rd6;
	ld.global.f32 	%f108, [%rd7];
$L__BB0_4:
	setp.ge.s32 	%p3, %r4, %r23;
	st.shared.f32 	[%r6], %f108;
	setp.ge.u32 	%p4, %r39, %r23;
	mov.f32 	%f109, 0f00000000;
	or.pred  	%p5, %p3, %p4;
	@%p5 bra 	$L__BB0_6;
	mul.wide.u32 	%rd8, %r40, 4;
	add.s64 	%rd9, %rd2, %rd8;
	ld.global.f32 	%f109, [%rd9];
$L__BB0_6:
	st.shared.f32 	[%r7], %f109;
	bar.sync 	0;
	ld.shared.f32 	%f12, [%r5];
	ld.shared.f32 	%f13, [%r8];
	fma.rn.f32 	%f14, %f12, %f13, %f110;
	ld.shared.f32 	%f15, [%r5+4];
	ld.shared.f32 	%f16, [%r8+128];
	fma.rn.f32 	%f17, %f15, %f16, %f14;
	ld.shared.f32 	%f18, [%r5+8];
	ld.shared.f32 	%f19, [%r8+256];
	fma.rn.f32 	%f20, %f18, %f19, %f17;
	ld.shared.f32 	%f21, [%r5+12];
	ld.shared.f32 	%f22, [%r8+384];
	fma.rn.f32 	%f23, %f21, %f22, %f20;
	ld.shared.f32 	%f24, [%r5+16];
	ld.shared.f32 	%f25, [%r8+512];
	fma.rn.f32 	%f26, %f24, %f25, %f23;
	ld.shared.f32 	%f27, [%r5+20];
	ld.shared.f32 	%f28, [%r8+640];
	fma.rn.f32 	%f29, %f27, %f28, %f26;
	ld.shared.f32 	%f30, [%r5+24];
	ld.shared.f32 	%f31, [%r8+768];
	fma.rn.f32 	%f32, %f30, %f31, %f29;
	ld.shared.f32 	%f33, [%r5+28];
	ld.shared.f32 	%f34, [%r8+896];
	fma.rn.f32 	%f35, %f33, %f34, %f32;
	ld.shared.f32 	%f36, [%r5+32];
	ld.shared.f32 	%f37, [%r8+1024];
	fma.rn.f32 	%f38, %f36, %f37, %f35;
	ld.shared.f32 	%f39, [%r5+36];
	ld.shared.f32 	%f40, [%r8+1152];
	fma.rn.f32 	%f41, %f39, %f40, %f38;
	ld.shared.f32 	%f42, [%r5+40];
	ld.shared.f32 	%f43, [%r8+1280];
	fma.rn.f32 	%f44, %f42, %f43, %f41;
	ld.shared.f32 	%f45, [%r5+44];
	ld.shared.f32 	%f46, [%r8+1408];
	fma.rn.f32 	%f47, %f45, %f46, %f44;
	ld.shared.f32 	%f48, [%r5+48];
	ld.shared.f32 	%f49, [%r8+1536];
	fma.rn.f32 	%f50, %f48, %f49, %f47;
	ld.shared.f32 	%f51, [%r5+52];
	ld.shared.f32 	%f52, [%r8+1664];
	fma.rn.f32 	%f53, %f51, %f52, %f50;
	ld.shared.f32 	%f54, [%r5+56];
	ld.shared.f32 	%f55, [%r8+1792];
	fma.rn.f32 	%f56, %f54, %f55, %f53;
	ld.shared.f32 	%f57, [%r5+60];
	ld.shared.f32 	%f58, [%r8+1920];
	fma.rn.f32 	%f59, %f57, %f58, %f56;
	ld.shared.f32 	%f60, [%r5+64];
	ld.shared.f32 	%f61, [%r8+2048];
	fma.rn.f32 	%f62, %f60, %f61, %f59;
	ld.shared.f32 	%f63, [%r5+68];
	ld.shared.f32 	%f64, [%r8+2176];
	fma.rn.f32 	%f65, %f63, %f64, %f62;
	ld.shared.f32 	%f66, [%r5+72];
	ld.shared.f32 	%f67, [%r8+2304];
	fma.rn.f32 	%f68, %f66, %f67, %f65;
	ld.shared.f32 	%f69, [%r5+76];
	ld.shared.f32 	%f70, [%r8+2432];
	fma.rn.f32 	%f71, %f69, %f70, %f68;
	ld.shared.f32 	%f72, [%r5+80];
	ld.shared.f32 	%f73, [%r8+2560];
	fma.rn.f32 	%f74, %f72, %f73, %f71;
	ld.shared.f32 	%f75, [%r5+84];
	ld.shared.f32 	%f76, [%r8+2688];
	fma.rn.f32 	%f77, %f75, %f76, %f74;
	ld.shared.f32 	%f78, [%r5+88];
	ld.shared.f32 	%f79, [%r8+2816];
	fma.rn.f32 	%f80, %f78, %f79, %f77;
	ld.shared.f32 	%f81, [%r5+92];
	ld.shared.f32 	%f82, [%r8+2944];
	fma.rn.f32 	%f83, %f81, %f82, %f80;
	ld.shared.f32 	%f84, [%r5+96];
	ld.shared.f32 	%f85, [%r8+3072];
	fma.rn.f32 	%f86, %f84, %f85, %f83;
	ld.shared.f32 	%f87, [%r5+100];
	ld.shared.f32 	%f88, [%r8+3200];
	fma.rn.f32 	%f89, %f87, %f88, %f86;
	ld.shared.f32 	%f90, [%r5+104];
	ld.shared.f32 	%f91, [%r8+3328];
	fma.rn.f32 	%f92, %f90, %f91, %f89;
	ld.shared.f32 	%f93, [%r5+108];
	ld.shared.f32 	%f94, [%r8+3456];
	fma.rn.f32 	%f95, %f93, %f94, %f92;
	ld.shared.f32 	%f96, [%r5+112];
	ld.shared.f32 	%f97, [%r8+3584];
	fma.rn.f32 	%f98, %f96, %f97, %f95;
	ld.shared.f32 	%f99, [%r5+116];
	ld.shared.f32 	%f100, [%r8+3712];
	fma.rn.f32 	%f101, %f99, %f100, %f98;
	ld.shared.f32 	%f102, [%r5+120];
	ld.shared.f32 	%f103, [%r8+3840];
	fma.rn.f32 	%f104, %f102, %f103, %f101;
	ld.shared.f32 	%f105, [%r5+124];
	ld.shared.f32 	%f106, [%r8+3968];
	fma.rn.f32 	%f110, %f105, %f106, %f104;
	bar.sync 	0;
	add.s32 	%r41, %r41, 1;
	setp.ne.s32 	%p6, %r41, 0;
	add.s32 	%r40, %r40, %r11;
	add.s32 	%r39, %r39, 32;
	add.s32 	%r38, %r38, 32;
	add.s32 	%r37, %r37, 32;
	@%p6 bra 	$L__BB0_2;
$L__BB0_7:
	max.s32 	%r35, %r2, %r4;
	setp.ge.s32 	%p7, %r35, %r23;
	@%p7 bra 	$L__BB0_9;
	mad.lo.s32 	%r36, %r23, %r2, %r4;
	cvta.to.global.u64 	%rd10, %rd5;
	mul.wide.s32 	%rd11, %r36, 4;
	add.s64 	%rd12, %rd10, %rd11;
	st.global.f32 	[%rd12], %f110;
$L__BB0_9:
	ret;

}


// ===== COMPILED SASS (sm_100) =====

	.target	sm_100

	.elftype	@"ET_EXEC"


//--------------------- .note.nv.tkinfo           --------------------------
	.section	.note.nv.tkinfo,"",@"SHT_NOTE"
	.sectionflags	@"SHF_NOTE_NV_TKINFO"
	.tkinfo
        /*0018*/ 	.word	0x00000002
        /*0030*/ 	.string	""
        /*0030*/ 	.string	"ptxas"
        /*0030*/ 	.string	"Cuda compilation tools, release 13.0, V13.0.88"
        /*0030*/ 	.string	"Build cuda_13.0.r13.0/compiler.36424714_0"
        /*0030*/ 	.string	"-arch sm_100 -m 64 "



//--------------------- .note.nv.cuinfo           --------------------------
	.section	.note.nv.cuinfo,"",@"SHT_NOTE"
	.sectionflags	@"SHF_NOTE_NV_CUINFO"
        /*0018*/ 	.short	0x0002
        /*001a*/ 	.short	0x0064
        /*001c*/ 	.short	0x0082
	.zero		2


//--------------------- .nv.info                  --------------------------
	.section	.nv.info,"",@"SHT_CUDA_INFO"
	.align	4


	//----- nvinfo : EIATTR_REGCOUNT
	.align		4
        /*0000*/ 	.byte	0x04, 0x2f
        /*0002*/ 	.short	(.L_1 - .L_0)
	.align		4
.L_0:
        /*0004*/ 	.word	index@(_Z26matrixMultiplySharedKernelPfS_S_i)
        /*0008*/ 	.word	0x00000020


	//----- nvinfo : EIATTR_FRAME_SIZE
	.align		4
.L_1:
        /*000c*/ 	.byte	0x04, 0x11
        /*000e*/ 	.short	(.L_3 - .L_2)
	.align		4
.L_2:
        /*0010*/ 	.word	index@(_Z26matrixMultiplySharedKernelPfS_S_i)
        /*0014*/ 	.word	0x00000000


	//----- nvinfo : EIATTR_MIN_STACK_SIZE
	.align		4
.L_3:
        /*0018*/ 	.byte	0x04, 0x12
        /*001a*/ 	.short	(.L_5 - .L_4)
	.align		4
.L_4:
        /*001c*/ 	.word	index@(_Z26matrixMultiplySharedKernelPfS_S_i)
        /*0020*/ 	.word	0x00000000
.L_5:


//--------------------- .nv.compat                --------------------------
	.section	.nv.compat,"",@"SHT_CUDA_COMPAT_INFO"
	.align	4
        /*0000*/ 	.byte	0x02, 0x09, 0x00, 0x00, 0x02, 0x02, 0x01, 0x00, 0x02, 0x05, 0x05, 0x00, 0x03, 0x07, 0x01, 0x01
        /*0010*/ 	.byte	0x02, 0x03, 0x00, 0x00, 0x02, 0x06, 0x01, 0x00, 0x04, 0x0b, 0x08, 0x00, 0x09, 0x00, 0x00, 0x00
        /*0020*/ 	.byte	0x00, 0x00, 0x00, 0x00


//--------------------- .nv.info._Z26matrixMultiplySharedKernelPfS_S_i --------------------------
	.section	.nv.info._Z26matrixMultiplySharedKernelPfS_S_i,"",@"SHT_CUDA_INFO"
	.sectionflags	@""
	.align	4


	//----- nvinfo : EIATTR_CUDA_API_VERSION
	.align		4
        /*0000*/ 	.byte	0x04, 0x37
        /*0002*/ 	.short	(.L_7 - .L_6)
.L_6:
        /*0004*/ 	.word	0x00000082


	//----- nvinfo : EIATTR_KPARAM_INFO
	.align		4
.L_7:
        /*0008*/ 	.byte	0x04, 0x17
        /*000a*/ 	.short	(.L_9 - .L_8)
.L_8:
        /*000c*/ 	.word	0x00000000
        /*0010*/ 	.short	0x0003
        /*0012*/ 	.short	0x0018
        /*0014*/ 	.byte	0x00, 0xf0, 0x11, 0x00


	//----- nvinfo : EIATTR_KPARAM_INFO
	.align		4
.L_9:
        /*0018*/ 	.byte	0x04, 0x17
        /*001a*/ 	.short	(.L_11 - .L_10)
.L_10:
        /*001c*/ 	.word	0x00000000
        /*0020*/ 	.short	0x0002
        /*0022*/ 	.short	0x0010
        /*0024*/ 	.byte	0x00, 0xf5, 0x21, 0x00


	//----- nvinfo : EIATTR_KPARAM_INFO
	.align		4
.L_11:
        /*0028*/ 	.byte	0x04, 0x17
        /*002a*/ 	.short	(.L_13 - .L_12)
.L_12:
        /*002c*/ 	.word	0x00000000
        /*0030*/ 	.short	0x0001
        /*0032*/ 	.short	0x0008
        /*0034*/ 	.byte	0x00, 0xf5, 0x21, 0x00


	//----- nvinfo : EIATTR_KPARAM_INFO
	.align		4
.L_13:
        /*0038*/ 	.byte	0x04, 0x17
        /*003a*/ 	.short	(.L_15 - .L_14)
.L_14:
        /*003c*/ 	.word	0x00000000
        /*0040*/ 	.short	0x0000
        /*0042*/ 	.short	0x0000
        /*0044*/ 	.byte	0x00, 0xf5, 0x21, 0x00


	//----- nvinfo : EIATTR_SPARSE_MMA_MASK
	.align		4
.L_15:
        /*0048*/ 	.byte	0x03, 0x50
        /*004a*/ 	.short	0x0000


	//----- nvinfo : EIATTR_MAXREG_COUNT
	.align		4
        /*004c*/ 	.byte	0x03, 0x1b
        /*004e*/ 	.short	0x00ff


	//----- nvinfo : EIATTR_NUM_BARRIERS
	.align		4
        /*0050*/ 	.byte	0x02, 0x4c
        /*0052*/ 	.byte	0x01
	.zero		1


	//----- nvinfo : EIATTR_MERCURY_ISA_VERSION
	.align		4
        /*0054*/ 	.byte	0x03, 0x5f
        /*0056*/ 	.short	0x0101


	//----- nvinfo : EIATTR_VRC_CTA_INIT_COUNT
	.align		4
        /*0058*/ 	.byte	0x02, 0x4a
	.zero		1
	.zero		1


	//----- nvinfo : EIATTR_EXIT_INSTR_OFFSETS
	.align		4
        /*005c*/ 	.byte	0x04, 0x1c
        /*005e*/ 	.short	(.L_17 - .L_16)


	//   ....[0]....
.L_16:
        /*0060*/ 	.word	0x00000810


	//   ....[1]....
        /*0064*/ 	.word	0x00000860


	//----- nvinfo : EIATTR_CBANK_PARAM_SIZE
	.align		4
.L_17:
        /*0068*/ 	.byte	0x03, 0x19
        /*006a*/ 	.short	0x001c


	//----- nvinfo : EIATTR_PARAM_CBANK
	.align		4
        /*006c*/ 	.byte	0x04, 0x0a
        /*006e*/ 	.short	(.L_19 - .L_18)
	.align		4
.L_18:
        /*0070*/ 	.word	index@(.nv.constant0._Z26matrixMultiplySharedKernelPfS_S_i)
        /*0074*/ 	.short	0x0380
        /*0076*/ 	.short	0x001c


	//----- nvinfo : EIATTR_SW_WAR
	.align		4
.L_19:
        /*0078*/ 	.byte	0x04, 0x36
        /*007a*/ 	.short	(.L_21 - .L_20)
.L_20:
        /*007c*/ 	.word	0x00000008
.L_21:


//--------------------- .nv.callgraph             --------------------------
	.section	.nv.callgraph,"",@"SHT_CUDA_CALLGRAPH"
	.align	4
	.sectionentsize	8
	.align		4
        /*0000*/ 	.word	0x00000000
	.align		4
        /*0004*/ 	.word	0xffffffff
	.align		4
        /*0008*/ 	.word	0x00000000
	.align		4
        /*000c*/ 	.word	0xfffffffe
	.align		4
        /*0010*/ 	.word	0x00000000
	.align		4
        /*0014*/ 	.word	0xfffffffd
	.align		4
        /*0018*/ 	.word	0x00000000
	.align		4
        /*001c*/ 	.word	0xfffffffc


//--------------------- .text._Z26matrixMultiplySharedKernelPfS_S_i --------------------------
	.section	.text._Z26matrixMultiplySharedKernelPfS_S_i,"ax",@progbits
	.align	128
        .global         _Z26matrixMultiplySharedKernelPfS_S_i
        .type           _Z26matrixMultiplySharedKernelPfS_S_i,@function
        .size           _Z26matrixMultiplySharedKernelPfS_S_i,(.L_x_3 - _Z26matrixMultiplySharedKernelPfS_S_i)
        .other          _Z26matrixMultiplySharedKernelPfS_S_i,@"STO_CUDA_ENTRY STV_DEFAULT"
_Z26matrixMultiplySharedKernelPfS_S_i:
.text._Z26matrixMultiplySharedKernelPfS_S_i:
[----:B------:R-:W-:Y:S01]  /*0000*/  LDC R1, c[0x0][0x37c] ;  /* 0x0000df00ff017b82 */ /* 0x000fe20000000800 */
[----:B------:R-:W0:Y:S01]  /*0010*/  LDCU UR6, c[0x0][0x398] ;  /* 0x00007300ff0677ac */ /* 0x000e220008000800 */
[----:B------:R-:W1:Y:S06]  /*0020*/  S2R R19, SR_TID.Y ;  /* 0x0000000000137919 */ /* 0x000e6c0000002200 */
[----:B------:R-:W1:Y:S01]  /*0030*/  LDC R23, c[0x0][0x364] ;  /* 0x0000d900ff177b82 */ /* 0x000e620000000800 */
[----:B------:R-:W-:Y:S01]  /*0040*/  HFMA2 R25, -RZ, RZ, 0, 0 ;  /* 0x00000000ff197431 */ /* 0x000fe200000001ff */
[----:B------:R-:W2:Y:S01]  /*0050*/  LDCU.64 UR8, c[0x0][0x358] ;  /* 0x00006b00ff0877ac */ /* 0x000ea20008000a00 */
[----:B------:R-:W3:Y:S05]  /*0060*/  S2R R18, SR_TID.X ;  /* 0x0000000000127919 */ /* 0x000eea0000002100 */
[----:B------:R-:W1:Y:S08]  /*0070*/  S2UR UR4, SR_CTAID.Y ;  /* 0x00000000000479c3 */ /* 0x000e700000002600 */
[----:B------:R-:W3:Y:S01]  /*0080*/  S2UR UR5, SR_CTAID.X ;  /* 0x00000000000579c3 */ /* 0x000ee20000002500 */
[----:B0-----:R-:W-:-:S04]  /*0090*/  MOV R6, UR6 ;  /* 0x0000000600067c02 */ /* 0x001fc80008000f00 */
[----:B------:R-:W-:-:S03]  /*00a0*/  ISETP.GE.AND P0, PT, R6, 0x1, PT ;  /* 0x000000010600780c */ /* 0x000fc60003f06270 */
[----:B------:R-:W3:Y:S01]  /*00b0*/  LDC R21, c[0x0][0x360] ;  /* 0x0000d800ff157b82 */ /* 0x000ee20000000800 */
[----:B-1----:R-:W-:Y:S02]  /*00c0*/  IMAD R23, R23, UR4, R19 ;  /* 0x0000000417177c24 */ /* 0x002fe4000f8e0213 */
[----:B---3--:R-:W-:-:S07]  /*00d0*/  IMAD R21, R21, UR5, R18 ;  /* 0x0000000515157c24 */ /* 0x008fce000f8e0212 */
[----:B--2---:R-:W-:Y:S05]  /*00e0*/  @!P0 BRA `(.L_x_0) ;  /* 0x0000000400c08947 */ /* 0x004fea0003800000 */
[----:B------:R-:W0:Y:S01]  /*00f0*/  S2UR UR6, SR_CgaCtaId ;  /* 0x00000000000679c3 */ /* 0x000e220000008800 */
[----:B------:R-:W-:Y:S01]  /*0100*/  UMOV UR4, 0x400 ;  /* 0x0000040000047882 */ /* 0x000fe20000000000 */
[----:B------:R-:W-:Y:S01]  /*0110*/  IADD3 R2, PT, PT, R6, 0x1f, RZ ;  /* 0x0000001f06027810 */ /* 0x000fe20007ffe0ff */
[----:B------:R-:W-:Y:S01]  /*0120*/  UIADD3 UR5, UPT, UPT, UR4, 0x1000, URZ ;  /* 0x0000100004057890 */ /* 0x000fe2000fffe0ff */
[----:B------:R-:W-:Y:S01]  /*0130*/  MOV R25, RZ ;  /* 0x000000ff00197202 */ /* 0x000fe20000000f00 */
[-C--:B------:R-:W-:Y:S01]  /*0140*/  IMAD R17, R19, R6.reuse, R21 ;  /* 0x0000000613117224 */ /* 0x080fe200078e0215 */
[----:B------:R-:W-:Y:S01]  /*0150*/  SHF.R.U32.HI R2, RZ, 0x5, R2 ;  /* 0x00000005ff027819 */ /* 0x000fe20000011602 */
[----:B------:R-:W-:Y:S01]  /*0160*/  IMAD R7, R23, R6, R18 ;  /* 0x0000000617077224 */ /* 0x000fe200078e0212 */
[----:B------:R-:W1:Y:S02]  /*0170*/  LDC R0, c[0x0][0x398] ;  /* 0x0000e600ff007b82 */ /* 0x000e640000000800 */
[----:B------:R-:W-:Y:S01]  /*0180*/  IADD3 R16, PT, PT, -R2, RZ, RZ ;  /* 0x000000ff02107210 */ /* 0x000fe20007ffe1ff */
[----:B0-----:R-:W-:-:S02]  /*0190*/  ULEA UR4, UR6, UR4, 0x18 ;  /* 0x0000000406047291 */ /* 0x001fc4000f8ec0ff */
[----:B------:R-:W-:-:S04]  /*01a0*/  ULEA UR5, UR6, UR5, 0x18 ;  /* 0x0000000506057291 */ /* 0x000fc8000f8ec0ff */
[C---:B------:R-:W-:Y:S02]  /*01b0*/  LEA R5, R19.reuse, UR4, 0x7 ;  /* 0x0000000413057c11 */ /* 0x040fe4000f8e38ff */
[C---:B------:R-:W-:Y:S02]  /*01c0*/  LEA R3, R18.reuse, UR5, 0x2 ;  /* 0x0000000512037c11 */ /* 0x040fe4000f8e10ff */
[----:B------:R-:W-:Y:S02]  /*01d0*/  LEA R4, R18, R5, 0x2 ;  /* 0x0000000512047211 */ /* 0x000fe400078e10ff */
[----:B------:R-:W-:-:S07]  /*01e0*/  LEA R2, R19, R3, 0x7 ;  /* 0x0000000313027211 */ /* 0x000fce00078e38ff */
.L_x_1:
[----:B-1----:R-:W-:Y:S01]  /*01f0*/  MOV R6, R0 ;  /* 0x0000000000067202 */ /* 0x002fe20000000f00 */
[----:B------:R-:W-:Y:S01]  /*0200*/  HFMA2 R29, -RZ, RZ, 0, 0 ;  /* 0x00000000ff1d7431 */ /* 0x000fe200000001ff */
[----:B------:R-:W-:Y:S02]  /*0210*/  VIMNMX.U32 R9, PT, PT, R23, R18, !PT ;  /* 0x0000001217097248 */ /* 0x000fe40007fe0000 */
[-C--:B------:R-:W-:Y:S02]  /*0220*/  ISETP.GE.U32.AND P0, PT, R19, R6.reuse, PT ;  /* 0x000000061300720c */ /* 0x080fe40003f06070 */
[-C--:B------:R-:W-:Y:S02]  /*0230*/  ISETP.GE.U32.AND P1, PT, R9, R6.reuse, PT ;  /* 0x000000060900720c */ /* 0x080fe40003f26070 */
[----:B------:R-:W-:Y:S02]  /*0240*/  ISETP.GE.OR P0, PT, R21, R6, P0 ;  /* 0x000000061500720c */ /* 0x000fe40000706670 */
[----:B------:R-:W-:-:S09]  /*0250*/  MOV R20, RZ ;  /* 0x000000ff00147202 */ /* 0x000fd20000000f00 */
[----:B------:R-:W0:Y:S08]  /*0260*/  @!P1 LDC.64 R10, c[0x0][0x380] ;  /* 0x0000e000ff0a9b82 */ /* 0x000e300000000a00 */
[----:B------:R-:W1:Y:S01]  /*0270*/  @!P0 LDC.64 R8, c[0x0][0x388] ;  /* 0x0000e200ff088b82 */ /* 0x000e620000000a00 */
[----:B0-----:R-:W-:-:S05]  /*0280*/  @!P1 IMAD.WIDE.U32 R10, R7, 0x4, R10 ;  /* 0x00000004070a9825 */ /* 0x001fca00078e000a */
[----:B------:R-:W2:Y:S01]  /*0290*/  @!P1 LDG.E R29, desc[UR8][R10.64] ;  /* 0x000000080a1d9981 */ /* 0x000ea2000c1e1900 */
[----:B-1----:R-:W-:-:S05]  /*02a0*/  @!P0 IMAD.WIDE.U32 R8, R17, 0x4, R8 ;  /* 0x0000000411088825 */ /* 0x002fca00078e0008 */
[----:B------:R-:W3:Y:S04]  /*02b0*/  @!P0 LDG.E R20, desc[UR8][R8.64] ;  /* 0x0000000808148981 */ /* 0x000ee8000c1e1900 */
[----:B--2---:R-:W-:Y:S04]  /*02c0*/  STS [R4], R29 ;  /* 0x0000001d04007388 */ /* 0x004fe80000000800 */
[----:B---3--:R-:W-:Y:S01]  /*02d0*/  STS [R2], R20 ;  /* 0x0000001402007388 */ /* 0x008fe20000000800 */
[----:B------:R-:W-:Y:S06]  /*02e0*/  BAR.SYNC.DEFER_BLOCKING 0x0 ;  /* 0x0000000000007b1d */ /* 0x000fec0000010000 */
[----:B------:R-:W-:Y:S04]  /*02f0*/  LDS R24, [R3] ;  /* 0x0000000003187984 */ /* 0x000fe80000000800 */
[----:B------:R-:W0:Y:S04]  /*0300*/  LDS.128 R12, [R5] ;  /* 0x00000000050c7984 */ /* 0x000e280000000c00 */
[----:B------:R-:W1:Y:S04]  /*0310*/  LDS R26, [R3+0x80] ;  /* 0x00008000031a7984 */ /* 0x000e680000000800 */
[----:B------:R-:W2:Y:S04]  /*0320*/  LDS R27, [R3+0x100] ;  /* 0x00010000031b7984 */ /* 0x000ea80000000800 */
[----:B------:R-:W3:Y:S04]  /*0330*/  LDS R22, [R3+0x180] ;  /* 0x0001800003167984 */ /* 0x000ee80000000800 */
[----:B------:R-:W-:Y:S04]  /*0340*/  LDS.128 R8, [R5+0x10] ;  /* 0x0000100005087984 */ /* 0x000fe80000000c00 */
[----:B------:R-:W-:Y:S01]  /*0350*/  LDS R20, [R3+0x280] ;  /* 0x0002800003147984 */ /* 0x000fe20000000800 */
[----:B0-----:R-:W-:-:S03]  /*0360*/  FFMA R12, R12, R24, R25 ;  /* 0x000000180c0c7223 */ /* 0x001fc60000000019 */
[----:B------:R-:W0:Y:S01]  /*0370*/  LDS R25, [R3+0x200] ;  /* 0x0002000003197984 */ /* 0x000e220000000800 */
[----:B-1----:R-:W-:-:S03]  /*0380*/  FFMA R12, R26, R13, R12 ;  /* 0x0000000d1a0c7223 */ /* 0x002fc6000000000c */
[----:B------:R-:W-:Y:S01]  /*0390*/  LDS R24, [R3+0xb80] ;  /* 0x000b800003187984 */ /* 0x000fe20000000800 */
[----:B--2---:R-:W-:-:S03]  /*03a0*/  FFMA R13, R27, R14, R12 ;  /* 0x0000000e1b0d7223 */ /* 0x004fc6000000000c */
[----:B------:R-:W1:Y:S01]  /*03b0*/  LDS R27, [R3+0x300] ;  /* 0x00030000031b7984 */ /* 0x000e620000000800 */
[----:B---3--:R-:W-:-:S03]  /*03c0*/  FFMA R13, R22, R15, R13 ;  /* 0x0000000f160d7223 */ /* 0x008fc6000000000d */
[----:B------:R-:W2:Y:S01]  /*03d0*/  LDS R22, [R3+0x380] ;  /* 0x0003800003167984 */ /* 0x000ea20000000800 */
[----:B0-----:R-:W-:-:S03]  /*03e0*/  FFMA R29, R8, R25, R13 ;  /* 0x00000019081d7223 */ /* 0x001fc6000000000d */
[----:B------:R-:W-:Y:S04]  /*03f0*/  LDS R25, [R3+0x400] ;  /* 0x0004000003197984 */ /* 0x000fe80000000800 */
[----:B------:R-:W0:Y:S01]  /*0400*/  LDS.128 R12, [R5+0x20] ;  /* 0x00002000050c7984 */ /* 0x000e220000000c00 */
[----:B------:R-:W-:-:S03]  /*0410*/  FFMA R8, R20, R9, R29 ;  /* 0x0000000914087223 */ /* 0x000fc6000000001d */
[----:B------:R-:W3:Y:S01]  /*0420*/  LDS R20, [R3+0x480] ;  /* 0x0004800003147984 */ /* 0x000ee20000000800 */
[----:B-1----:R-:W-:-:S03]  /*0430*/  FFMA R9, R27, R10, R8 ;  /* 0x0000000a1b097223 */ /* 0x002fc60000000008 */
[----:B------:R-:W1:Y:S01]  /*0440*/  LDS R27, [R3+0x500] ;  /* 0x00050000031b7984 */ /* 0x000e620000000800 */
[----:B--2---:R-:W-:-:S03]  /*0450*/  FFMA R9, R22, R11, R9 ;  /* 0x0000000b16097223 */ /* 0x004fc60000000009 */
[----:B------:R-:W2:Y:S01]  /*0460*/  LDS R22, [R3+0x580] ;  /* 0x0005800003167984 */ /* 0x000ea20000000800 */
[----:B0-----:R-:W-:-:S03]  /*0470*/  FFMA R29, R12, R25, R9 ;  /* 0x000000190c1d7223 */ /* 0x001fc60000000009 */
[----:B------:R-:W-:Y:S04]  /*0480*/  LDS R25, [R3+0x600] ;  /* 0x0006000003197984 */ /* 0x000fe80000000800 */
[----:B------:R-:W0:Y:S01]  /*0490*/  LDS.128 R8, [R5+0x30] ;  /* 0x0000300005087984 */ /* 0x000e220000000c00 */
[----:B---3--:R-:W-:-:S03]  /*04a0*/  FFMA R12, R20, R13, R29 ;  /* 0x0000000d140c7223 */ /* 0x008fc6000000001d */
        /* <DEDUP_REMOVED lines=22> */
[----:B------:R-:W-:Y:S04]  /*0610*/  LDS R29, [R3+0xc00] ;  /* 0x000c0000031d7984 */ /* 0x000fe80000000800 */
[----:B------:R-:W-:Y:S01]  /*0620*/  LDS R22, [R3+0xc80] ;  /* 0x000c800003167984 */ /* 0x000fe20000000800 */
[----:B0-----:R-:W-:-:S03]  /*0630*/  FFMA R25, R8, R25, R13 ;  /* 0x0000001908197223 */ /* 0x001fc6000000000d */
[----:B------:R-:W0:Y:S01]  /*0640*/  LDS.128 R12, [R5+0x60] ;  /* 0x00006000050c7984 */ /* 0x000e220000000c00 */
[----:B---3--:R-:W-:-:S03]  /*0650*/  FFMA R20, R20, R9, R25 ;  /* 0x0000000914147223 */ /* 0x008fc60000000019 */
[----:B------:R-:W2:Y:S01]  /*0660*/  LDS R25, [R3+0xd00] ;  /* 0x000d000003197984 */ /* 0x000ea20000000800 */
[----:B-1----:R-:W-:-:S03]  /*0670*/  FFMA R27, R27, R10, R20 ;  /* 0x0000000a1b1b7223 */ /* 0x002fc60000000014 */
[----:B------:R-:W1:Y:S01]  /*0680*/  LDS R20, [R3+0xd80] ;  /* 0x000d800003147984 */ /* 0x000e620000000800 */
[----:B------:R-:W-:-:S03]  /*0690*/  FFMA R11, R24, R11, R27 ;  /* 0x0000000b180b7223 */ /* 0x000fc6000000001b */
[----:B------:R-:W-:Y:S01]  /*06a0*/  LDS R27, [R3+0xe00] ;  /* 0x000e0000031b7984 */ /* 0x000fe20000000800 */
[----:B0-----:R-:W-:-:S03]  /*06b0*/  FFMA R29, R12, R29, R11 ;  /* 0x0000001d0c1d7223 */ /* 0x001fc6000000000b */
[----:B------:R-:W0:Y:S01]  /*06c0*/  LDS.128 R8, [R5+0x70] ;  /* 0x0000700005087984 */ /* 0x000e220000000c00 */
[----:B------:R-:W-:-:S03]  /*06d0*/  FFMA R22, R22, R13, R29 ;  /* 0x0000000d16167223 */ /* 0x000fc6000000001d */
[----:B------:R-:W3:Y:S04]  /*06e0*/  LDS R29, [R3+0xe80] ;  /* 0x000e8000031d7984 */ /* 0x000ee80000000800 */
[----:B------:R-:W4:Y:S04]  /*06f0*/  LDS R13, [R3+0xf00] ;  /* 0x000f0000030d7984 */ /* 0x000f280000000800 */
[----:B------:R-:W5:Y:S01]  /*0700*/  LDS R12, [R3+0xf80] ;  /* 0x000f8000030c7984 */ /* 0x000f620000000800 */
[----:B--2---:R-:W-:Y:S01]  /*0710*/  FFMA R25, R25, R14, R22 ;  /* 0x0000000e19197223 */ /* 0x004fe20000000016 */
[----:B------:R-:W-:-:S03]  /*0720*/  IADD3 R16, PT, PT, R16, 0x1, RZ ;  /* 0x0000000110107810 */ /* 0x000fc60007ffe0ff */
[----:B-1----:R-:W-:Y:S01]  /*0730*/  FFMA R15, R20, R15, R25 ;  /* 0x0000000f140f7223 */ /* 0x002fe20000000019 */
[----:B------:R-:W-:Y:S01]  /*0740*/  BAR.SYNC.DEFER_BLOCKING 0x0 ;  /* 0x0000000000007b1d */ /* 0x000fe20000010000 */
[----:B------:R-:W-:Y:S02]  /*0750*/  ISETP.NE.AND P0, PT, R16, RZ, PT ;  /* 0x000000ff1000720c */ /* 0x000fe40003f05270 */
[----:B------:R-:W-:Y:S02]  /*0760*/  IADD3 R18, PT, PT, R18, 0x20, RZ ;  /* 0x0000002012127810 */ /* 0x000fe40007ffe0ff */
[----:B------:R-:W-:Y:S02]  /*0770*/  IADD3 R19, PT, PT, R19, 0x20, RZ ;  /* 0x0000002013137810 */ /* 0x000fe40007ffe0ff */
[----:B------:R-:W-:Y:S02]  /*0780*/  IADD3 R7, PT, PT, R7, 0x20, RZ ;  /* 0x0000002007077810 */ /* 0x000fe40007ffe0ff */
[----:B------:R-:W-:Y:S01]  /*0790*/  LEA R17, R6, R17, 0x5 ;  /* 0x0000001106117211 */ /* 0x000fe200078e28ff */
[----:B0-----:R-:W-:-:S04]  /*07a0*/  FFMA R8, R8, R27, R15 ;  /* 0x0000001b08087223 */ /* 0x001fc8000000000f */
[----:B---3--:R-:W-:-:S04]  /*07b0*/  FFMA R8, R29, R9, R8 ;  /* 0x000000091d087223 */ /* 0x008fc80000000008 */
[----:B----4-:R-:W-:-:S04]  /*07c0*/  FFMA R13, R13, R10, R8 ;  /* 0x0000000a0d0d7223 */ /* 0x010fc80000000008 */
[----:B-----5:R-:W-:Y:S01]  /*07d0*/  FFMA R25, R12, R11, R13 ;  /* 0x0000000b0c197223 */ /* 0x020fe2000000000d */
[----:B------:R-:W-:Y:S06]  /*07e0*/  @P0 BRA `(.L_x_1) ;  /* 0xfffffff800800947 */ /* 0x000fec000383ffff */
.L_x_0:
[----:B------:R-:W-:-:S04]  /*07f0*/  VIMNMX R3, PT, PT, R23, R21, !PT ;  /* 0x0000001517037248 */ /* 0x000fc80007fe0100 */
[----:B------:R-:W-:-:S13]  /*0800*/  ISETP.GE.AND P0, PT, R3, R6, PT ;  /* 0x000000060300720c */ /* 0x000fda0003f06270 */
[----:B------:R-:W-:Y:S05]  /*0810*/  @P0 EXIT ;  /* 0x000000000000094d */ /* 0x000fea0003800000 */
[----:B------:R-:W0:Y:S01]  /*0820*/  LDC.64 R2, c[0x0][0x390] ;  /* 0x0000e400ff027b82 */ /* 0x000e220000000a00 */
[----:B------:R-:W-:-:S04]  /*0830*/  IMAD R21, R23, R6, R21 ;  /* 0x0000000617157224 */ /* 0x000fc800078e0215 */
[----:B0-----:R-:W-:-:S05]  /*0840*/  IMAD.WIDE R2, R21, 0x4, R2 ;  /* 0x0000000415027825 */ /* 0x001fca00078e0202 */
[----:B------:R-:W-:Y:S01]  /*0850*/  STG.E desc[UR8][R2.64], R25 ;  /* 0x0000001902007986 */ /* 0x000fe2000c101908 */
[----:B------:R-:W-:Y:S05]  /*0860*/  EXIT ;  /* 0x000000000000794d */ /* 0x000fea0003800000 */
.L_x_2:
[----:B------:R-:W-:-:S00]  /*0870*/  BRA `(.L_x_2) ;  /* 0xfffffffc00fc7947 */ /* 0x000fc0000383ffff */
[----:B------:R-:W-:-:S00]  /*0880*/  NOP ;  /* 0x0000000000007918 */ /* 0x000fc00000000000 */
[----:B------:R-:W-:-:S00]  /*0890*/  NOP ;  /* 0x0000000000007918 */ /* 0x000fc00000000000 */
[----:B------:R-:W-:-:S00]  /*08a0*/  NOP ;  /* 0x0000000000007918 */ /* 0x000fc00000000000 */
[----:B------:R-:W-:-:S00]  /*08b0*/  NOP ;  /* 0x0000000000007918 */ /* 0x000fc00000000000 */
[----:B------:R-:W-:-:S00]  /*08c0*/  NOP ;  /* 0x0000000000007918 */ /* 0x000fc00000000000 */
[----:B------:R-:W-:-:S00]  /*08d0*/  NOP ;  /* 0x0000000000007918 */ /* 0x000fc00000000000 */
[----:B------:R-:W-:-:S00]  /*08e0*/  NOP ;  /* 0x0000000000007918 */ /* 0x000fc00000000000 */
[----:B------:R-:W-:-:S00]  /*08f0*/  NOP ;  /* 0x0000000000007918 */ /* 0x000fc00000000000 */
.L_x_3:


//--------------------- .nv.shared._Z26matrixMultiplySharedKernelPfS_S_i --------------------------
	.section	.nv.shared._Z26matrixMultiplySharedKernelPfS_S_i,"aw",@nobits
	.sectionflags	@""
	.align	4
.nv.shared._Z26matrixMultiplySharedKernelPfS_S_i:
	.zero		9216


//--------------------- .nv.shared.reserved.0     --------------------------
	.section	.nv.shared.reserved.0,"aw",@nobits
	.weak		__nv_reservedSMEM_offset_0_alias
	.size		__nv_reservedSMEM_offset_0_alias, 0, 64
	.other		__nv_reservedSMEM_offset_0_alias,@"STO_CUDA_RESERVED_SHARED STV_DEFAULT"
__nv_reservedSMEM_offset_0_alias:
	.zero		0
	.zero		64


//--------------------- .nv.constant0._Z26matrixMultiplySharedKernelPfS_S_i --------------------------
	.section	.nv.constant0._Z26matrixMultiplySharedKernelPfS_S_i,"a",@progbits
	.sectionflags	@""
	.align	4
.nv.constant0._Z26matrixMultiplySharedKernelPfS_S_i:
	.zero		924


//--------------------- SYMBOLS --------------------------

	.type		.nv.reservedSmem.offset0,@object
	.size		.nv.reservedSmem.offset0,0x4
	.type		.nv.reservedSmem.cap,@object
	.size		.nv.reservedSmem.cap,0x4
